//
// Generated by NVIDIA NVVM Compiler
//
// Compiler Build ID: CL-36424714
// Cuda compilation tools, release 13.0, V13.0.88
// Based on NVVM 20.0.0
//

.version 9.0
.target sm_100
.address_size 64

	// .globl	_Z12sieve_kernelPhxxPiPxi

.visible .entry _Z12sieve_kernelPhxxPiPxi(
	.param .u64 .ptr .align 1 _Z12sieve_kernelPhxxPiPxi_param_0,
	.param .u64 _Z12sieve_kernelPhxxPiPxi_param_1,
	.param .u64 _Z12sieve_kernelPhxxPiPxi_param_2,
	.param .u64 .ptr .align 1 _Z12sieve_kernelPhxxPiPxi_param_3,
	.param .u64 .ptr .align 1 _Z12sieve_kernelPhxxPiPxi_param_4,
	.param .u32 _Z12sieve_kernelPhxxPiPxi_param_5
)
{
	.reg .pred 	%p<7>;
	.reg .b16 	%rs<5>;
	.reg .b32 	%r<19>;
	.reg .b64 	%rd<35>;

	ld.param.u64 	%rd10, [_Z12sieve_kernelPhxxPiPxi_param_0];
	ld.param.u64 	%rd11, [_Z12sieve_kernelPhxxPiPxi_param_1];
	ld.param.u64 	%rd12, [_Z12sieve_kernelPhxxPiPxi_param_2];
	ld.param.u64 	%rd13, [_Z12sieve_kernelPhxxPiPxi_param_3];
	ld.param.u64 	%rd14, [_Z12sieve_kernelPhxxPiPxi_param_4];
	ld.param.u32 	%r6, [_Z12sieve_kernelPhxxPiPxi_param_5];
	mov.u32 	%r7, %ctaid.x;
	mov.u32 	%r1, %ntid.x;
	mov.u32 	%r8, %tid.x;
	mad.lo.s32 	%r18, %r7, %r1, %r8;
	setp.ge.s32 	%p1, %r18, %r6;
	@%p1 bra 	$L__BB0_6;
	neg.s64 	%rd1, %rd11;
	mov.u32 	%r9, %nctaid.x;
	mul.lo.s32 	%r3, %r1, %r9;
	cvta.to.global.u64 	%rd2, %rd14;
	cvta.to.global.u64 	%rd3, %rd13;
	cvta.to.global.u64 	%rd4, %rd10;
$L__BB0_2:
	cvt.s64.s32 	%rd5, %r18;
	mul.wide.s32 	%rd15, %r18, 8;
	add.s64 	%rd16, %rd2, %rd15;
	ld.global.u64 	%rd34, [%rd16];
	setp.eq.s64 	%p2, %rd34, -1;
	setp.gt.s64 	%p3, %rd34, %rd12;
	or.pred  	%p4, %p2, %p3;
	@%p4 bra 	$L__BB0_5;
	shl.b64 	%rd17, %rd5, 2;
	add.s64 	%rd18, %rd3, %rd17;
	ld.global.u32 	%r10, [%rd18];
	mul.wide.s32 	%rd7, %r10, 2;
$L__BB0_4:
	add.s64 	%rd19, %rd1, %rd34;
	shr.u64 	%rd20, %rd19, 63;
	add.s64 	%rd21, %rd19, %rd20;
	shr.s64 	%rd22, %rd21, 1;
	shr.s64 	%rd23, %rd19, 63;
	shr.u64 	%rd24, %rd23, 60;
	add.s64 	%rd25, %rd19, %rd24;
	shr.u64 	%rd26, %rd25, 4;
	shr.s64 	%rd27, %rd21, 63;
	shr.u64 	%rd28, %rd27, 61;
	add.s64 	%rd29, %rd22, %rd28;
	shr.u64 	%rd30, %rd29, 3;
	cvt.u32.u64 	%r11, %rd30;
	mov.b64 	%rd31, 8;
	cvt.u32.u64 	%r12, %rd31;
	mul.lo.s32 	%r13, %r11, %r12;
	cvt.u32.u64 	%r14, %rd22;
	sub.s32 	%r15, %r14, %r13;
	mov.b32 	%r16, 1;
	shl.b32 	%r17, %r16, %r15;
	cvt.s64.s32 	%rd32, %rd26;
	add.s64 	%rd33, %rd4, %rd32;
	ld.global.u8 	%rs1, [%rd33];
	cvt.u16.u32 	%rs2, %r17;
	not.b16 	%rs3, %rs2;
	and.b16  	%rs4, %rs1, %rs3;
	st.global.u8 	[%rd33], %rs4;
	add.s64 	%rd34, %rd34, %rd7;
	setp.le.s64 	%p5, %rd34, %rd12;
	@%p5 bra 	$L__BB0_4;
$L__BB0_5:
	add.s32 	%r18, %r18, %r3;
	setp.lt.s32 	%p6, %r18, %r6;
	@%p6 bra 	$L__BB0_2;
$L__BB0_6:
	ret;

}


// ===== COMPILED SASS (sm_100) =====

	.target	sm_100

	.elftype	@"ET_EXEC"


//--------------------- .note.nv.tkinfo           --------------------------
	.section	.note.nv.tkinfo,"",@"SHT_NOTE"
	.sectionflags	@"SHF_NOTE_NV_TKINFO"
	.tkinfo
        /*0018*/ 	.word	0x00000002
        /*0030*/ 	.string	""
        /*0030*/ 	.string	"ptxas"
        /*0030*/ 	.string	"Cuda compilation tools, release 13.0, V13.0.88"
        /*0030*/ 	.string	"Build cuda_13.0.r13.0/compiler.36424714_0"
        /*0030*/ 	.string	"-arch sm_100 -m 64 "



//--------------------- .note.nv.cuinfo           --------------------------
	.section	.note.nv.cuinfo,"",@"SHT_NOTE"
	.sectionflags	@"SHF_NOTE_NV_CUINFO"
        /*0018*/ 	.short	0x0002
        /*001a*/ 	.short	0x0064
        /*001c*/ 	.short	0x0082
	.zero		2


//--------------------- .nv.info                  --------------------------
	.section	.nv.info,"",@"SHT_CUDA_INFO"
	.align	4


	//----- nvinfo : EIATTR_REGCOUNT
	.align		4
        /*0000*/ 	.byte	0x04, 0x2f
        /*0002*/ 	.short	(.L_1 - .L_0)
	.align		4
.L_0:
        /*0004*/ 	.word	index@(_Z12sieve_kernelPhxxPiPxi)
        /*0008*/ 	.word	0x00000011


	//----- nvinfo : EIATTR_FRAME_SIZE
	.align		4
.L_1:
        /*000c*/ 	.byte	0x04, 0x11
        /*000e*/ 	.short	(.L_3 - .L_2)
	.align		4
.L_2:
        /*0010*/ 	.word	index@(_Z12sieve_kernelPhxxPiPxi)
        /*0014*/ 	.word	0x00000000


	//----- nvinfo : EIATTR_MIN_STACK_SIZE
	.align		4
.L_3:
        /*0018*/ 	.byte	0x04, 0x12
        /*001a*/ 	.short	(.L_5 - .L_4)
	.align		4
.L_4:
        /*001c*/ 	.word	index@(_Z12sieve_kernelPhxxPiPxi)
        /*0020*/ 	.word	0x00000000
.L_5:


//--------------------- .nv.compat                --------------------------
	.section	.nv.compat,"",@"SHT_CUDA_COMPAT_INFO"
	.align	4
        /*0000*/ 	.byte	0x02, 0x09, 0x00, 0x00, 0x02, 0x02, 0x01, 0x00, 0x02, 0x05, 0x05, 0x00, 0x03, 0x07, 0x01, 0x01
        /*0010*/ 	.byte	0x02, 0x03, 0x00, 0x00, 0x02, 0x06, 0x01, 0x00, 0x04, 0x0b, 0x08, 0x00, 0x09, 0x00, 0x00, 0x00
        /*0020*/ 	.byte	0x00, 0x00, 0x00, 0x00


//--------------------- .nv.info._Z12sieve_kernelPhxxPiPxi --------------------------
	.section	.nv.info._Z12sieve_kernelPhxxPiPxi,"",@"SHT_CUDA_INFO"
	.sectionflags	@""
	.align	4


	//----- nvinfo : EIATTR_CUDA_API_VERSION
	.align		4
        /*0000*/ 	.byte	0x04, 0x37
        /*0002*/ 	.short	(.L_7 - .L_6)
.L_6:
        /*0004*/ 	.word	0x00000082


	//----- nvinfo : EIATTR_KPARAM_INFO
	.align		4
.L_7:
        /*0008*/ 	.byte	0x04, 0x17
        /*000a*/ 	.short	(.L_9 - .L_8)
.L_8:
        /*000c*/ 	.word	0x00000000
        /*0010*/ 	.short	0x0005
        /*0012*/ 	.short	0x0028
        /*0014*/ 	.byte	0x00, 0xf0, 0x11, 0x00


	//----- nvinfo : EIATTR_KPARAM_INFO
	.align		4
.L_9:
        /*0018*/ 	.byte	0x04, 0x17
        /*001a*/ 	.short	(.L_11 - .L_10)
.L_10:
        /*001c*/ 	.word	0x00000000
        /*0020*/ 	.short	0x0004
        /*0022*/ 	.short	0x0020
        /*0024*/ 	.byte	0x00, 0xf5, 0x21, 0x00


	//----- nvinfo : EIATTR_KPARAM_INFO
	.align		4
.L_11:
        /*0028*/ 	.byte	0x04, 0x17
        /*002a*/ 	.short	(.L_13 - .L_12)
.L_12:
        /*002c*/ 	.word	0x00000000
        /*0030*/ 	.short	0x0003
        /*0032*/ 	.short	0x0018
        /*0034*/ 	.byte	0x00, 0xf5, 0x21, 0x00


	//----- nvinfo : EIATTR_KPARAM_INFO
	.align		4
.L_13:
        /*0038*/ 	.byte	0x04, 0x17
        /*003a*/ 	.short	(.L_15 - .L_14)
.L_14:
        /*003c*/ 	.word	0x00000000
        /*0040*/ 	.short	0x0002
        /*0042*/ 	.short	0x0010
        /*0044*/ 	.byte	0x00, 0xf0, 0x21, 0x00


	//----- nvinfo : EIATTR_KPARAM_INFO
	.align		4
.L_15:
        /*0048*/ 	.byte	0x04, 0x17
        /*004a*/ 	.short	(.L_17 - .L_16)
.L_16:
        /*004c*/ 	.word	0x00000000
        /*0050*/ 	.short	0x0001
        /*0052*/ 	.short	0x0008
        /*0054*/ 	.byte	0x00, 0xf0, 0x21, 0x00


	//----- nvinfo : EIATTR_KPARAM_INFO
	.align		4
.L_17:
        /*0058*/ 	.byte	0x04, 0x17
        /*005a*/ 	.short	(.L_19 - .L_18)
.L_18:
        /*005c*/ 	.word	0x00000000
        /*0060*/ 	.short	0x0000
        /*0062*/ 	.short	0x0000
        /*0064*/ 	.byte	0x00, 0xf5, 0x21, 0x00


	//----- nvinfo : EIATTR_SPARSE_MMA_MASK
	.align		4
.L_19:
        /*0068*/ 	.byte	0x03, 0x50
        /*006a*/ 	.short	0x0000


	//----- nvinfo : EIATTR_MAXREG_COUNT
	.align		4
        /*006c*/ 	.byte	0x03, 0x1b
        /*006e*/ 	.short	0x00ff


	//----- nvinfo : EIATTR_MERCURY_ISA_VERSION
	.align		4
        /*0070*/ 	.byte	0x03, 0x5f
        /*0072*/ 	.short	0x0101


	//----- nvinfo : EIATTR_VRC_CTA_INIT_COUNT
	.align		4
        /*0074*/ 	.byte	0x02, 0x4a
	.zero		1
	.zero		1


	//----- nvinfo : EIATTR_EXIT_INSTR_OFFSETS
	.align		4
        /*0078*/ 	.byte	0x04, 0x1c
        /*007a*/ 	.short	(.L_21 - .L_20)


	//   ....[0]....
.L_20:
        /*007c*/ 	.word	0x00000070


	//   ....[1]....
        /*0080*/ 	.word	0x000003e0


	//----- nvinfo : EIATTR_CRS_STACK_SIZE
	.align		4
.L_21:
        /*0084*/ 	.byte	0x04, 0x1e
        /*0086*/ 	.short	(.L_23 - .L_22)
.L_22:
        /*0088*/ 	.word	0x00000000


	//----- nvinfo : EIATTR_CBANK_PARAM_SIZE
	.align		4
.L_23:
        /*008c*/ 	.byte	0x03, 0x19
        /*008e*/ 	.short	0x002c


	//----- nvinfo : EIATTR_PARAM_CBANK
	.align		4
        /*0090*/ 	.byte	0x04, 0x0a
        /*0092*/ 	.short	(.L_25 - .L_24)
	.align		4
.L_24:
        /*0094*/ 	.word	index@(.nv.constant0._Z12sieve_kernelPhxxPiPxi)
        /*0098*/ 	.short	0x0380
        /*009a*/ 	.short	0x002c


	//----- nvinfo : EIATTR_SW_WAR
	.align		4
.L_25:
        /*009c*/ 	.byte	0x04, 0x36
        /*009e*/ 	.short	(.L_27 - .L_26)
.L_26:
        /*00a0*/ 	.word	0x00000008
.L_27:


//--------------------- .nv.callgraph             --------------------------
	.section	.nv.callgraph,"",@"SHT_CUDA_CALLGRAPH"
	.align	4
	.sectionentsize	8
	.align		4
        /*0000*/ 	.word	0x00000000
	.align		4
        /*0004*/ 	.word	0xffffffff
	.align		4
        /*0008*/ 	.word	0x00000000
	.align		4
        /*000c*/ 	.word	0xfffffffe
	.align		4
        /*0010*/ 	.word	0x00000000
	.align		4
        /*0014*/ 	.word	0xfffffffd
	.align		4
        /*0018*/ 	.word	0x00000000
	.align		4
        /*001c*/ 	.word	0xfffffffc


//--------------------- .text._Z12sieve_kernelPhxxPiPxi --------------------------
	.section	.text._Z12sieve_kernelPhxxPiPxi,"ax",@progbits
	.align	128
        .global         _Z12sieve_kernelPhxxPiPxi
        .type           _Z12sieve_kernelPhxxPiPxi,@function
        .size           _Z12sieve_kernelPhxxPiPxi,(.L_x_5 - _Z12sieve_kernelPhxxPiPxi)
        .other          _Z12sieve_kernelPhxxPiPxi,@"STO_CUDA_ENTRY STV_DEFAULT"
_Z12sieve_kernelPhxxPiPxi:
.text._Z12sieve_kernelPhxxPiPxi:
[----:B------:R-:W-:Y:S01]  /*0000*/  LDC R1, c[0x0][0x37c] ;  /* 0x0000df00ff017b82 */ /* 0x000fe20000000800 */
[----:B------:R-:W0:Y:S07]  /*0010*/  S2R R0, SR_TID.X ;  /* 0x0000000000007919 */ /* 0x000e2e0000002100 */
[----:B------:R-:W0:Y:S01]  /*0020*/  S2UR UR4, SR_CTAID.X ;  /* 0x00000000000479c3 */ /* 0x000e220000002500 */
[----:B------:R-:W1:Y:S07]  /*0030*/  LDCU UR5, c[0x0][0x3a8] ;  /* 0x00007500ff0577ac */ /* 0x000e6e0008000800 */
[----:B------:R-:W0:Y:S02]  /*0040*/  LDC R7, c[0x0][0x360] ;  /* 0x0000d800ff077b82 */ /* 0x000e240000000800 */
[----:B0-----:R-:W-:-:S05]  /*0050*/  IMAD R0, R7, UR4, R0 ;  /* 0x0000000407007c24 */ /* 0x001fca000f8e0200 */
[----:B-1----:R-:W-:-:S13]  /*0060*/  ISETP.GE.AND P0, PT, R0, UR5, PT ;  /* 0x0000000500007c0c */ /* 0x002fda000bf06270 */
[----:B------:R-:W-:Y:S05]  /*0070*/  @P0 EXIT ;  /* 0x000000000000094d */ /* 0x000fea0003800000 */
[----:B------:R-:W0:Y:S01]  /*0080*/  LDCU UR4, c[0x0][0x370] ;  /* 0x00006e00ff0477ac */ /* 0x000e220008000800 */
[----:B------:R-:W1:Y:S01]  /*0090*/  LDCU.64 UR6, c[0x0][0x358] ;  /* 0x00006b00ff0677ac */ /* 0x000e620008000a00 */
[----:B------:R-:W2:Y:S01]  /*00a0*/  LDCU.128 UR8, c[0x0][0x380] ;  /* 0x00007000ff0877ac */ /* 0x000ea20008000c00 */
[----:B0-----:R-:W-:-:S07]  /*00b0*/  IMAD R7, R7, UR4, RZ ;  /* 0x0000000407077c24 */ /* 0x001fce000f8e02ff */
.L_x_3:
[----:B------:R-:W0:Y:S01]  /*00c0*/  LDC.64 R4, c[0x0][0x3a0] ;  /* 0x0000e800ff047b82 */ /* 0x000e220000000a00 */
[----:B------:R-:W3:Y:S07]  /*00d0*/  LDCU UR4, c[0x0][0x3a8] ;  /* 0x00007500ff0477ac */ /* 0x000eee0008000800 */
[----:B------:R-:W4:Y:S01]  /*00e0*/  LDC.64 R2, c[0x0][0x390] ;  /* 0x0000e400ff027b82 */ /* 0x000f220000000a00 */
[----:B0-----:R-:W-:-:S05]  /*00f0*/  IMAD.WIDE R4, R0, 0x8, R4 ;  /* 0x0000000800047825 */ /* 0x001fca00078e0204 */
[----:B-1----:R-:W4:Y:S01]  /*0100*/  LDG.E.64 R8, desc[UR6][R4.64] ;  /* 0x0000000604087981 */ /* 0x002f22000c1e1b00 */
[--C-:B------:R-:W-:Y:S01]  /*0110*/  IMAD.MOV.U32 R6, RZ, RZ, R0.reuse ;  /* 0x000000ffff067224 */ /* 0x100fe200078e0000 */
[----:B------:R-:W-:Y:S01]  /*0120*/  BSSY.RECONVERGENT B0, `(.L_x_0) ;  /* 0x000002a000007945 */ /* 0x000fe20003800200 */
[----:B------:R-:W-:Y:S01]  /*0130*/  IMAD.IADD R0, R7, 0x1, R0 ;  /* 0x0000000107007824 */ /* 0x000fe200078e0200 */
[C---:B----4-:R-:W-:Y:S02]  /*0140*/  ISETP.GT.U32.AND P1, PT, R8.reuse, R2, PT ;  /* 0x000000020800720c */ /* 0x050fe40003f24070 */
[----:B------:R-:W-:Y:S02]  /*0150*/  ISETP.EQ.U32.AND P0, PT, R8, -0x1, PT ;  /* 0xffffffff0800780c */ /* 0x000fe40003f02070 */
[----:B------:R-:W-:-:S04]  /*0160*/  ISETP.GT.AND.EX P1, PT, R9, R3, PT, P1 ;  /* 0x000000030900720c */ /* 0x000fc80003f24310 */
[----:B------:R-:W-:Y:S02]  /*0170*/  ISETP.EQ.OR.EX P0, PT, R9, -0x1, P1, P0 ;  /* 0xffffffff0900780c */ /* 0x000fe40000f02700 */
[----:B---3--:R-:W-:-:S11]  /*0180*/  ISETP.GE.AND P1, PT, R0, UR4, PT ;  /* 0x0000000400007c0c */ /* 0x008fd6000bf26270 */
[----:B------:R-:W-:Y:S05]  /*0190*/  @P0 BRA `(.L_x_1) ;  /* 0x0000000000880947 */ /* 0x000fea0003800000 */
[----:B------:R-:W0:Y:S01]  /*01a0*/  LDCU.64 UR4, c[0x0][0x398] ;  /* 0x00007300ff0477ac */ /* 0x000e220008000a00 */
[----:B------:R-:W-:Y:S02]  /*01b0*/  SHF.R.S32.HI R5, RZ, 0x1f, R6 ;  /* 0x0000001fff057819 */ /* 0x000fe40000011406 */
[----:B0-----:R-:W-:-:S04]  /*01c0*/  LEA R4, P0, R6, UR4, 0x2 ;  /* 0x0000000406047c11 */ /* 0x001fc8000f8010ff */
[----:B------:R-:W-:-:S05]  /*01d0*/  LEA.HI.X R5, R6, UR5, R5, 0x2, P0 ;  /* 0x0000000506057c11 */ /* 0x000fca00080f1405 */
[----:B------:R0:W5:Y:S01]  /*01e0*/  LDG.E R6, desc[UR6][R4.64] ;  /* 0x0000000604067981 */ /* 0x000162000c1e1900 */
[----:B------:R-:W-:-:S07]  /*01f0*/  IMAD.MOV.U32 R13, RZ, RZ, R9 ;  /* 0x000000ffff0d7224 */ /* 0x000fce00078e0009 */
.L_x_2:
[----:B--2---:R-:W-:-:S04]  /*0200*/  IADD3 R14, P0, PT, R8, -UR10, RZ ;  /* 0x8000000a080e7c10 */ /* 0x004fc8000ff1e0ff */
[----:B------:R-:W-:-:S04]  /*0210*/  IADD3.X R11, PT, PT, R13, ~UR11, RZ, P0, !PT ;  /* 0x8000000b0d0b7c10 */ /* 0x000fc800087fe4ff */
[----:B0-----:R-:W-:-:S04]  /*0220*/  SHF.R.S32.HI R5, RZ, 0x1f, R11 ;  /* 0x0000001fff057819 */ /* 0x001fc8000001140b */
[----:B------:R-:W-:-:S05]  /*0230*/  LEA.HI R5, P0, R5, R14, RZ, 0x4 ;  /* 0x0000000e05057211 */ /* 0x000fca00078120ff */
[----:B------:R-:W-:-:S05]  /*0240*/  IMAD.X R4, RZ, RZ, R11, P0 ;  /* 0x000000ffff047224 */ /* 0x000fca00000e060b */
[----:B------:R-:W-:-:S04]  /*0250*/  SHF.R.U64 R5, R5, 0x4, R4 ;  /* 0x0000000405057819 */ /* 0x000fc80000001204 */
[----:B------:R-:W-:-:S04]  /*0260*/  IADD3 R4, P0, PT, R5, UR8, RZ ;  /* 0x0000000805047c10 */ /* 0x000fc8000ff1e0ff */
[----:B------:R-:W-:-:S05]  /*0270*/  LEA.HI.X.SX32 R5, R5, UR9, 0x1, P0 ;  /* 0x0000000905057c11 */ /* 0x000fca00080f0eff */
[----:B------:R-:W2:Y:S01]  /*0280*/  LDG.E.U8 R10, desc[UR6][R4.64] ;  /* 0x00000006040a7981 */ /* 0x000ea2000c1e1100 */
[----:B------:R-:W-:-:S05]  /*0290*/  LEA.HI R14, P0, R11, R14, RZ, 0x1 ;  /* 0x0000000e0b0e7211 */ /* 0x000fca00078108ff */
[----:B------:R-:W-:-:S05]  /*02a0*/  IMAD.X R11, RZ, RZ, R11, P0 ;  /* 0x000000ffff0b7224 */ /* 0x000fca00000e060b */
[--C-:B------:R-:W-:Y:S02]  /*02b0*/  SHF.R.S64 R14, R14, 0x1, R11.reuse ;  /* 0x000000010e0e7819 */ /* 0x100fe4000000100b */
[--C-:B------:R-:W-:Y:S02]  /*02c0*/  SHF.R.S32.HI R9, RZ, 0x1f, R11.reuse ;  /* 0x0000001fff097819 */ /* 0x100fe4000001140b */
[----:B------:R-:W-:Y:S02]  /*02d0*/  SHF.R.S32.HI R12, RZ, 0x1, R11 ;  /* 0x00000001ff0c7819 */ /* 0x000fe4000001140b */
[----:B------:R-:W-:-:S05]  /*02e0*/  LEA.HI R9, P0, R9, R14, RZ, 0x3 ;  /* 0x0000000e09097211 */ /* 0x000fca00078118ff */
[----:B------:R-:W-:-:S05]  /*02f0*/  IMAD.X R12, RZ, RZ, R12, P0 ;  /* 0x000000ffff0c7224 */ /* 0x000fca00000e060c */
[----:B------:R-:W-:Y:S01]  /*0300*/  SHF.R.U64 R9, R9, 0x3, R12 ;  /* 0x0000000309097819 */ /* 0x000fe2000000120c */
[----:B------:R-:W-:-:S04]  /*0310*/  IMAD.MOV.U32 R12, RZ, RZ, 0x1 ;  /* 0x00000001ff0c7424 */ /* 0x000fc800078e00ff */
[----:B------:R-:W-:-:S05]  /*0320*/  IMAD R9, R9, -0x8, R14 ;  /* 0xfffffff809097824 */ /* 0x000fca00078e020e */
[----:B------:R-:W-:-:S04]  /*0330*/  SHF.L.U32 R9, R12, R9, RZ ;  /* 0x000000090c097219 */ /* 0x000fc800000006ff */
[----:B--2---:R-:W-:Y:S01]  /*0340*/  LOP3.LUT R11, R10, R9, RZ, 0x30, !PT ;  /* 0x000000090a0b7212 */ /* 0x004fe200078e30ff */
[----:B------:R-:W-:Y:S02]  /*0350*/  IMAD.MOV.U32 R9, RZ, RZ, R13 ;  /* 0x000000ffff097224 */ /* 0x000fe400078e000d */
[----:B-----5:R-:W-:Y:S02]  /*0360*/  IMAD.WIDE R8, R6, 0x2, R8 ;  /* 0x0000000206087825 */ /* 0x020fe400078e0208 */
[----:B------:R1:W-:Y:S02]  /*0370*/  STG.E.U8 desc[UR6][R4.64], R11 ;  /* 0x0000000b04007986 */ /* 0x0003e4000c101106 */
[----:B------:R-:W-:Y:S01]  /*0380*/  IMAD.MOV.U32 R13, RZ, RZ, R9 ;  /* 0x000000ffff0d7224 */ /* 0x000fe200078e0009 */
[----:B------:R-:W-:-:S04]  /*0390*/  ISETP.GT.U32.AND P0, PT, R8, R2, PT ;  /* 0x000000020800720c */ /* 0x000fc80003f04070 */
[----:B------:R-:W-:-:S13]  /*03a0*/  ISETP.GT.AND.EX P0, PT, R9, R3, PT, P0 ;  /* 0x000000030900720c */ /* 0x000fda0003f04300 */
[----:B-1----:R-:W-:Y:S05]  /*03b0*/  @!P0 BRA `(.L_x_2) ;  /* 0xfffffffc00908947 */ /* 0x002fea000383ffff */
.L_x_1:
[----:B--2---:R-:W-:Y:S05]  /*03c0*/  BSYNC.RECONVERGENT B0 ;  /* 0x0000000000007941 */ /* 0x004fea0003800200 */
.L_x_0:
[----:B------:R-:W-:Y:S05]  /*03d0*/  @!P1 BRA `(.L_x_3) ;  /* 0xfffffffc00389947 */ /* 0x000fea000383ffff */
[----:B------:R-:W-:Y:S05]  /*03e0*/  EXIT ;  /* 0x000000000000794d */ /* 0x000fea0003800000 */
.L_x_4:
[----:B------:R-:W-:-:S00]  /*03f0*/  BRA `(.L_x_4) ;  /* 0xfffffffc00fc7947 */ /* 0x000fc0000383ffff */
[----:B------:R-:W-:-:S00]  /*0400*/  NOP ;  /* 0x0000000000007918 */ /* 0x000fc00000000000 */
[----:B------:R-:W-:-:S00]  /*0410*/  NOP ;  /* 0x0000000000007918 */ /* 0x000fc00000000000 */
[----:B------:R-:W-:-:S00]  /*0420*/  NOP ;  /* 0x0000000000007918 */ /* 0x000fc00000000000 */
[----:B------:R-:W-:-:S00]  /*0430*/  NOP ;  /* 0x0000000000007918 */ /* 0x000fc00000000000 */
[----:B------:R-:W-:-:S00]  /*0440*/  NOP ;  /* 0x0000000000007918 */ /* 0x000fc00000000000 */
[----:B------:R-:W-:-:S00]  /*0450*/  NOP ;  /* 0x0000000000007918 */ /* 0x000fc00000000000 */
[----:B------:R-:W-:-:S00]  /*0460*/  NOP ;  /* 0x0000000000007918 */ /* 0x000fc00000000000 */
[----:B------:R-:W-:-:S00]  /*0470*/  NOP ;  /* 0x0000000000007918 */ /* 0x000fc00000000000 */
.L_x_5:


//--------------------- .nv.shared.reserved.0     --------------------------
	.section	.nv.shared.reserved.0,"aw",@nobits
	.weak		__nv_reservedSMEM_offset_0_alias
	.size		__nv_reservedSMEM_offset_0_alias, 0, 64
	.other		__nv_reservedSMEM_offset_0_alias,@"STO_CUDA_RESERVED_SHARED STV_DEFAULT"
__nv_reservedSMEM_offset_0_alias:
	.zero		0
	.zero		64


//--------------------- .nv.constant0._Z12sieve_kernelPhxxPiPxi --------------------------
	.section	.nv.constant0._Z12sieve_kernelPhxxPiPxi,"a",@progbits
	.sectionflags	@""
	.align	4
.nv.constant0._Z12sieve_kernelPhxxPiPxi:
	.zero		940


//--------------------- SYMBOLS --------------------------

	.type		.nv.reservedSmem.offset0,@object
	.size		.nv.reservedSmem.offset0,0x4
